	.headerflags	@"EF_CUDA_TEXMODE_UNIFIED EF_CUDA_64BIT_ADDRESS EF_CUDA_ACCELERATORS EF_CUDA_SM90 EF_CUDA_VIRTUAL_SM(EF_CUDA_SM90)"
	.elftype	@"ET_EXEC"


//--------------------- .nv.info                  --------------------------
	.section	.nv.info,"",@"SHT_CUDA_INFO"
	.align	4


	//----- nvinfo : EIATTR_REGCOUNT
	.align		4
        /*0000*/ 	.byte	0x04, 0x2f
        /*0002*/ 	.short	(.L_1 - .L_0)
	.align		4
.L_0:
        /*0004*/ 	.word	index@(triton_per_fused__softmax_3)
        /*0008*/ 	.word	0x0000000f


	//----- nvinfo : EIATTR_MIN_STACK_SIZE
	.align		4
.L_1:
        /*000c*/ 	.byte	0x04, 0x12
        /*000e*/ 	.short	(.L_3 - .L_2)
	.align		4
.L_2:
        /*0010*/ 	.word	index@(triton_per_fused__softmax_3)
        /*0014*/ 	.word	0x00000000


	//----- nvinfo : EIATTR_FRAME_SIZE
	.align		4
.L_3:
        /*0018*/ 	.byte	0x04, 0x11
        /*001a*/ 	.short	(.L_5 - .L_4)
	.align		4
.L_4:
        /*001c*/ 	.word	index@(triton_per_fused__softmax_3)
        /*0020*/ 	.word	0x00000000


	//----- nvinfo : EIATTR_MIN_STACK_SIZE
	.align		4
.L_5:
        /*0024*/ 	.byte	0x04, 0x12
        /*0026*/ 	.short	(.L_7 - .L_6)
	.align		4
.L_6:
        /*0028*/ 	.word	index@(triton_per_fused__softmax_3)
        /*002c*/ 	.word	0x00000000
.L_7:


//--------------------- .nv.info.triton_per_fused__softmax_3 --------------------------
	.section	.nv.info.triton_per_fused__softmax_3,"",@"SHT_CUDA_INFO"
	.sectionflags	@""
	.align	4


	//----- nvinfo : EIATTR_CUDA_API_VERSION
	.align		4
        /*0000*/ 	.byte	0x04, 0x37
        /*0002*/ 	.short	(.L_9 - .L_8)
.L_8:
        /*0004*/ 	.word	0x0000007c


	//----- nvinfo : EIATTR_KPARAM_INFO
	.align		4
.L_9:
        /*0008*/ 	.byte	0x04, 0x17
        /*000a*/ 	.short	(.L_11 - .L_10)
.L_10:
        /*000c*/ 	.word	0x00000000
        /*0010*/ 	.short	0x0002
        /*0012*/ 	.short	0x000c
        /*0014*/ 	.byte	0x00, 0xf0, 0x11, 0x00


	//----- nvinfo : EIATTR_KPARAM_INFO
	.align		4
.L_11:
        /*0018*/ 	.byte	0x04, 0x17
        /*001a*/ 	.short	(.L_13 - .L_12)
.L_12:
        /*001c*/ 	.word	0x00000000
        /*0020*/ 	.short	0x0001
        /*0022*/ 	.short	0x0008
        /*0024*/ 	.byte	0x00, 0xf0, 0x11, 0x00


	//----- nvinfo : EIATTR_KPARAM_INFO
	.align		4
.L_13:
        /*0028*/ 	.byte	0x04, 0x17
        /*002a*/ 	.short	(.L_15 - .L_14)
.L_14:
        /*002c*/ 	.word	0x00000000
        /*0030*/ 	.short	0x0000
        /*0032*/ 	.short	0x0000
        /*0034*/ 	.byte	0x00, 0xf4, 0x21, 0x00


	//----- nvinfo : EIATTR_SPARSE_MMA_MASK
	.align		4
.L_15:
        /*0038*/ 	.byte	0x03, 0x50
        /*003a*/ 	.short	0x0000


	//----- nvinfo : EIATTR_MAXREG_COUNT
	.align		4
        /*003c*/ 	.byte	0x03, 0x1b
        /*003e*/ 	.short	0x00ff


	//----- nvinfo : EIATTR_COOP_GROUP_MASK_REGIDS
	.align		4
        /*0040*/ 	.byte	0x04, 0x29
        /*0042*/ 	.short	(.L_17 - .L_16)


	//   ....[0]....
.L_16:
        /*0044*/ 	.word	0xffffffff


	//   ....[1]....
        /*0048*/ 	.word	0xffffffff


	//   ....[2]....
        /*004c*/ 	.word	0xffffffff


	//   ....[3]....
        /*0050*/ 	.word	0xffffffff


	//   ....[4]....
        /*0054*/ 	.word	0xffffffff


	//   ....[5]....
        /*0058*/ 	.word	0xffffffff


	//   ....[6]....
        /*005c*/ 	.word	0xffffffff


	//   ....[7]....
        /*0060*/ 	.word	0xffffffff


	//----- nvinfo : EIATTR_COOP_GROUP_INSTR_OFFSETS
	.align		4
.L_17:
        /*0064*/ 	.byte	0x04, 0x28
        /*0066*/ 	.short	(.L_19 - .L_18)


	//   ....[0]....
.L_18:
        /*0068*/ 	.word	0x000000f0


	//   ....[1]....
        /*006c*/ 	.word	0x00000130


	//   ....[2]....
        /*0070*/ 	.word	0x00000170


	//   ....[3]....
        /*0074*/ 	.word	0x000001b0


	//   ....[4]....
        /*0078*/ 	.word	0x00000260


	//   ....[5]....
        /*007c*/ 	.word	0x00000290


	//   ....[6]....
        /*0080*/ 	.word	0x000002b0


	//   ....[7]....
        /*0084*/ 	.word	0x000002d0


	//----- nvinfo : EIATTR_EXIT_INSTR_OFFSETS
	.align		4
.L_19:
        /*0088*/ 	.byte	0x04, 0x1c
        /*008a*/ 	.short	(.L_21 - .L_20)


	//   ....[0]....
.L_20:
        /*008c*/ 	.word	0x00000370


	//   ....[1]....
        /*0090*/ 	.word	0x00000390


	//----- nvinfo : EIATTR_REQNTID
	.align		4
.L_21:
        /*0094*/ 	.byte	0x04, 0x10
        /*0096*/ 	.short	(.L_23 - .L_22)
.L_22:
        /*0098*/ 	.word	0x00000040
        /*009c*/ 	.word	0x00000001
        /*00a0*/ 	.word	0x00000001


	//----- nvinfo : EIATTR_CBANK_PARAM_SIZE
	.align		4
.L_23:
        /*00a4*/ 	.byte	0x03, 0x19
        /*00a6*/ 	.short	0x0010


	//----- nvinfo : EIATTR_PARAM_CBANK
	.align		4
        /*00a8*/ 	.byte	0x04, 0x0a
        /*00aa*/ 	.short	(.L_25 - .L_24)
	.align		4
.L_24:
        /*00ac*/ 	.word	index@(.nv.constant0.triton_per_fused__softmax_3)
        /*00b0*/ 	.short	0x0210
        /*00b2*/ 	.short	0x0010


	//----- nvinfo : EIATTR_SW_WAR
	.align		4
.L_25:
        /*00b4*/ 	.byte	0x04, 0x36
        /*00b6*/ 	.short	(.L_27 - .L_26)
.L_26:
        /*00b8*/ 	.word	0x00000008
.L_27:


//--------------------- .nv.callgraph             --------------------------
	.section	.nv.callgraph,"",@"SHT_CUDA_CALLGRAPH"
	.align	4
	.sectionentsize	8
	.align		4
        /*0000*/ 	.word	0x00000000
	.align		4
        /*0004*/ 	.word	0xffffffff
	.align		4
        /*0008*/ 	.word	0x00000000
	.align		4
        /*000c*/ 	.word	0xfffffffe
	.align		4
        /*0010*/ 	.word	0x00000000
	.align		4
        /*0014*/ 	.word	0xfffffffd
	.align		4
        /*0018*/ 	.word	0x00000000
	.align		4
        /*001c*/ 	.word	0xfffffffc


//--------------------- .text.triton_per_fused__softmax_3 --------------------------
	.section	.text.triton_per_fused__softmax_3,"ax",@progbits
	.align	128
        .global         triton_per_fused__softmax_3
        .type           triton_per_fused__softmax_3,@function
        .size           triton_per_fused__softmax_3,(.L_x_2 - triton_per_fused__softmax_3)
        .other          triton_per_fused__softmax_3,@"STO_CUDA_ENTRY STV_DEFAULT"
triton_per_fused__softmax_3:
.text.triton_per_fused__softmax_3:
[----:B------:R-:W0:Y:S02]  /*0000*/  LDC R1, c[0x0][0x28] ;  /* 0x00000a00ff017b82 */ /* 0x000e240000000800 */
[----:B------:R-:W1:Y:S01]  /*0010*/  S2R R11, SR_CTAID.X ;  /* 0x00000000000b7919 */ /* 0x000e620000002500 */
[----:B------:R-:W2:Y:S01]  /*0020*/  LDC.64 R2, c[0x0][0x210] ;  /* 0x00008400ff027b82 */ /* 0x000ea20000000a00 */
[----:B------:R-:W-:Y:S01]  /*0030*/  ULDC.64 UR4, c[0x0][0x208] ;  /* 0x0000820000047ab9 */ /* 0x000fe20000000a00 */
[----:B------:R-:W3:Y:S01]  /*0040*/  S2R R12, SR_TID.X ;  /* 0x00000000000c7919 */ /* 0x000ee20000002100 */
[----:B-1----:R-:W-:Y:S02]  /*0050*/  ISETP.GE.AND P0, PT, R11, 0x100, PT ;  /* 0x000001000b00780c */ /* 0x002fe40003f06270 */
[----:B---3--:R-:W-:-:S05]  /*0060*/  LOP3.LUT R0, R12, 0xf, RZ, 0xc0, !PT ;  /* 0x0000000f0c007812 */ /* 0x008fca00078ec0ff */
[----:B------:R-:W-:Y:S02]  /*0070*/  IMAD R5, R11, 0x10, R0 ;  /* 0x000000100b057824 */ /* 0x000fe400078e0200 */
[----:B------:R-:W-:Y:S02]  /*0080*/  IMAD.MOV.U32 R0, RZ, RZ, RZ ;  /* 0x000000ffff007224 */ /* 0x000fe400078e00ff */
[----:B--2---:R-:W-:Y:S02]  /*0090*/  IMAD.WIDE R2, R5, 0x4, R2 ;  /* 0x0000000405027825 */ /* 0x004fe400078e0202 */
[----:B------:R-:W-:Y:S05]  /*00a0*/  @P0 BRA `(.L_x_0) ;  /* 0x0000000000040947 */ /* 0x000fea0003800000 */
[----:B------:R1:W5:Y:S02]  /*00b0*/  LDG.E R0, desc[UR4][R2.64] ;  /* 0x0000000402007981 */ /* 0x000364000c1e1900 */
.L_x_0:
[----:B-----5:R-:W-:-:S04]  /*00c0*/  SEL R0, R0, RZ, !P0 ;  /* 0x000000ff00007207 */ /* 0x020fc80004000000 */
[----:B------:R-:W-:-:S04]  /*00d0*/  FSEL R5, R0, -INF , !P0 ;  /* 0xff80000000057808 */ /* 0x000fc80004000000 */
[C---:B------:R-:W-:Y:S01]  /*00e0*/  FSETP.NAN.AND P2, PT, R5.reuse, R5, PT ;  /* 0x000000050500720b */ /* 0x040fe20003f48000 */
[----:B------:R-:W2:Y:S02]  /*00f0*/  SHFL.BFLY PT, R4, R5, 0x8, 0x1f ;  /* 0x0d001f0005047f89 */ /* 0x000ea400000e0000 */
[----:B--2---:R-:W-:-:S13]  /*0100*/  FSETP.GT.AND P1, PT, R5, R4, PT ;  /* 0x000000040500720b */ /* 0x004fda0003f24000 */
[----:B------:R-:W-:-:S04]  /*0110*/  @!P1 FSEL R5, R5, R4, P2 ;  /* 0x0000000405059208 */ /* 0x000fc80001000000 */
        /* <DEDUP_REMOVED lines=11> */
[----:B------:R-:W-:-:S05]  /*01d0*/  @!P1 FSEL R5, R5, R4, P2 ;  /* 0x0000000405059208 */ /* 0x000fca0001000000 */
[----:B------:R-:W-:-:S04]  /*01e0*/  FADD R0, R0, -R5 ;  /* 0x8000000500007221 */ /* 0x000fc80000000000 */
[----:B------:R-:W-:-:S05]  /*01f0*/  FMUL R0, R0, 1.4426950216293334961 ;  /* 0x3fb8aa3b00007820 */ /* 0x000fca0000400000 */
[----:B------:R-:W-:-:S13]  /*0200*/  FSETP.GEU.AND P1, PT, R0, -126, PT ;  /* 0xc2fc00000000780b */ /* 0x000fda0003f2e000 */
[----:B------:R-:W-:-:S04]  /*0210*/  @!P1 FMUL R0, R0, 0.5 ;  /* 0x3f00000000009820 */ /* 0x000fc80000400000 */
[----:B------:R-:W2:Y:S02]  /*0220*/  MUFU.EX2 R4, R0 ;  /* 0x0000000000047308 */ /* 0x000ea40000000800 */
[----:B--2---:R-:W-:-:S05]  /*0230*/  @!P1 FMUL R4, R4, R4 ;  /* 0x0000000404049220 */ /* 0x004fca0000400000 */
[----:B------:R-:W-:Y:S02]  /*0240*/  FSEL R6, R4, RZ, !P0 ;  /* 0x000000ff04067208 */ /* 0x000fe40004000000 */
[----:B------:R-:W-:-:S03]  /*0250*/  LOP3.LUT P0, RZ, R12, 0x30, RZ, 0xc0, !PT ;  /* 0x000000300cff7812 */ /* 0x000fc6000780c0ff */
[----:B------:R-:W2:Y:S01]  /*0260*/  SHFL.BFLY PT, R5, R6, 0x8, 0x1f ;  /* 0x0d001f0006057f89 */ /* 0x000ea200000e0000 */
[----:B------:R-:W-:Y:S01]  /*0270*/  ISETP.LT.AND P0, PT, R11, 0x100, !P0 ;  /* 0x000001000b00780c */ /* 0x000fe20004701270 */
[----:B--2---:R-:W-:-:S05]  /*0280*/  FADD R5, R6, R5 ;  /* 0x0000000506057221 */ /* 0x004fca0000000000 */
[----:B------:R-:W2:Y:S02]  /*0290*/  SHFL.BFLY PT, R8, R5, 0x4, 0x1f ;  /* 0x0c801f0005087f89 */ /* 0x000ea400000e0000 */
[----:B--2---:R-:W-:-:S05]  /*02a0*/  FADD R8, R5, R8 ;  /* 0x0000000805087221 */ /* 0x004fca0000000000 */
[----:B------:R-:W2:Y:S02]  /*02b0*/  SHFL.BFLY PT, R7, R8, 0x2, 0x1f ;  /* 0x0c401f0008077f89 */ /* 0x000ea400000e0000 */
[----:B--2---:R-:W-:-:S05]  /*02c0*/  FADD R7, R8, R7 ;  /* 0x0000000708077221 */ /* 0x004fca0000000000 */
[----:B------:R-:W2:Y:S02]  /*02d0*/  SHFL.BFLY PT, R10, R7, 0x1, 0x1f ;  /* 0x0c201f00070a7f89 */ /* 0x000ea400000e0000 */
[----:B--2---:R-:W-:-:S05]  /*02e0*/  FADD R10, R7, R10 ;  /* 0x0000000a070a7221 */ /* 0x004fca0000000000 */
[C---:B------:R-:W-:Y:S02]  /*02f0*/  FSETP.GT.AND P2, PT, |R10|.reuse, 8.50705917302346158658e+37, PT ;  /* 0x7e8000000a00780b */ /* 0x040fe40003f44200 */
[----:B------:R-:W-:-:S11]  /*0300*/  FSETP.GEU.AND P1, PT, |R10|, 1.175494350822287508e-38, PT ;  /* 0x008000000a00780b */ /* 0x000fd60003f2e200 */
[----:B------:R-:W-:Y:S01]  /*0310*/  @P2 FMUL R10, R10, 0.25 ;  /* 0x3e8000000a0a2820 */ /* 0x000fe20000400000 */
[----:B------:R-:W-:-:S03]  /*0320*/  @P2 FMUL R4, R4, 0.25 ;  /* 0x3e80000004042820 */ /* 0x000fc60000400000 */
[----:B------:R-:W-:Y:S01]  /*0330*/  @!P1 FMUL R10, R10, 16777216 ;  /* 0x4b8000000a0a9820 */ /* 0x000fe20000400000 */
[----:B------:R-:W-:-:S03]  /*0340*/  @!P1 FMUL R4, R4, 16777216 ;  /* 0x4b80000004049820 */ /* 0x000fc60000400000 */
[----:B------:R-:W2:Y:S02]  /*0350*/  MUFU.RCP R9, R10 ;  /* 0x0000000a00097308 */ /* 0x000ea40000001000 */
[----:B--2---:R-:W-:Y:S01]  /*0360*/  FMUL R9, R9, R4 ;  /* 0x0000000409097220 */ /* 0x004fe20000400000 */
[----:B------:R-:W-:Y:S06]  /*0370*/  @!P0 EXIT ;  /* 0x000000000000894d */ /* 0x000fec0003800000 */
[----:B------:R-:W-:Y:S01]  /*0380*/  STG.E desc[UR4][R2.64], R9 ;  /* 0x0000000902007986 */ /* 0x000fe2000c101904 */
[----:B------:R-:W-:Y:S05]  /*0390*/  EXIT ;  /* 0x000000000000794d */ /* 0x000fea0003800000 */
.L_x_1:
[----:B------:R-:W-:-:S00]  /*03a0*/  BRA `(.L_x_1) ;  /* 0xfffffffc00fc7947 */ /* 0x000fc0000383ffff */
[----:B------:R-:W-:-:S00]  /*03b0*/  NOP ;  /* 0x0000000000007918 */ /* 0x000fc00000000000 */
        /* <DEDUP_REMOVED lines=12> */
.L_x_2:


//--------------------- .nv.constant0.triton_per_fused__softmax_3 --------------------------
	.section	.nv.constant0.triton_per_fused__softmax_3,"a",@progbits
	.sectionflags	@""
	.align	4
.nv.constant0.triton_per_fused__softmax_3:
	.zero		544
